//
// Generated by NVIDIA NVVM Compiler
//
// Compiler Build ID: CL-36424714
// Cuda compilation tools, release 13.0, V13.0.88
// Based on NVVM 20.0.0
//

.version 9.0
.target sm_100
.address_size 64

	// .globl	_Z17shared_mem_kernelPKfPfjjjj
// _ZZ17shared_mem_kernelPKfPfjjjjE6buffer has been demoted

.visible .entry _Z17shared_mem_kernelPKfPfjjjj(
	.param .u64 .ptr .align 1 _Z17shared_mem_kernelPKfPfjjjj_param_0,
	.param .u64 .ptr .align 1 _Z17shared_mem_kernelPKfPfjjjj_param_1,
	.param .u32 _Z17shared_mem_kernelPKfPfjjjj_param_2,
	.param .u32 _Z17shared_mem_kernelPKfPfjjjj_param_3,
	.param .u32 _Z17shared_mem_kernelPKfPfjjjj_param_4,
	.param .u32 _Z17shared_mem_kernelPKfPfjjjj_param_5
)
{
	.reg .pred 	%p<7>;
	.reg .b32 	%r<70>;
	.reg .b32 	%f<43>;
	.reg .b64 	%rd<75>;
	// demoted variable
	.shared .align 4 .b8 _ZZ17shared_mem_kernelPKfPfjjjjE6buffer[1156];
	ld.param.u64 	%rd4, [_Z17shared_mem_kernelPKfPfjjjj_param_0];
	ld.param.u64 	%rd3, [_Z17shared_mem_kernelPKfPfjjjj_param_1];
	ld.param.u32 	%r19, [_Z17shared_mem_kernelPKfPfjjjj_param_2];
	ld.param.u32 	%r20, [_Z17shared_mem_kernelPKfPfjjjj_param_4];
	ld.param.u32 	%r21, [_Z17shared_mem_kernelPKfPfjjjj_param_5];
	cvta.to.global.u64 	%rd1, %rd4;
	mov.u32 	%r1, %ntid.y;
	mov.u32 	%r2, %ntid.x;
	mov.u32 	%r22, %ctaid.x;
	mov.u32 	%r23, %tid.x;
	mad.lo.s32 	%r3, %r22, %r2, %r23;
	mov.u32 	%r24, %ctaid.y;
	mov.u32 	%r25, %tid.y;
	mad.lo.s32 	%r67, %r24, %r1, %r25;
	setp.ge.u32 	%p1, %r67, %r21;
	@%p1 bra 	$L__BB0_10;
	or.b32  	%r5, %r67, %r3;
	mov.u32 	%r26, _ZZ17shared_mem_kernelPKfPfjjjjE6buffer;
	mad.lo.s32 	%r27, %r67, 68, %r26;
	shl.b32 	%r28, %r3, 2;
	add.s32 	%r6, %r27, %r28;
	mov.u32 	%r29, %nctaid.x;
	mul.lo.s32 	%r7, %r2, %r29;
	mov.u32 	%r30, %nctaid.y;
	mul.lo.s32 	%r8, %r1, %r30;
	cvta.to.global.u64 	%rd2, %rd3;
$L__BB0_2:
	setp.ge.u32 	%p2, %r3, %r20;
	@%p2 bra 	$L__BB0_9;
	mul.lo.s32 	%r10, %r67, %r20;
	mov.u32 	%r68, %r3;
$L__BB0_4:
	setp.ne.s32 	%p3, %r5, 0;
	@%p3 bra 	$L__BB0_8;
	mov.b32 	%r69, 0;
$L__BB0_6:
	add.s32 	%r32, %r69, %r67;
	mad.lo.s32 	%r13, %r32, %r19, %r68;
	mad.lo.s32 	%r14, %r69, 68, %r26;
	mul.wide.u32 	%rd5, %r13, 4;
	add.s64 	%rd6, %rd1, %rd5;
	ld.global.f32 	%f1, [%rd6];
	st.shared.f32 	[%r14], %f1;
	add.s32 	%r15, %r13, 1;
	mul.wide.u32 	%rd7, %r15, 4;
	add.s64 	%rd8, %rd1, %rd7;
	ld.global.f32 	%f2, [%rd8];
	st.shared.f32 	[%r14+4], %f2;
	add.s32 	%r34, %r13, 2;
	mul.wide.u32 	%rd9, %r34, 4;
	add.s64 	%rd10, %rd1, %rd9;
	ld.global.f32 	%f3, [%rd10];
	st.shared.f32 	[%r14+8], %f3;
	add.s32 	%r35, %r13, 3;
	mul.wide.u32 	%rd11, %r35, 4;
	add.s64 	%rd12, %rd1, %rd11;
	ld.global.f32 	%f4, [%rd12];
	st.shared.f32 	[%r14+12], %f4;
	add.s32 	%r36, %r13, 4;
	mul.wide.u32 	%rd13, %r36, 4;
	add.s64 	%rd14, %rd1, %rd13;
	ld.global.f32 	%f5, [%rd14];
	st.shared.f32 	[%r14+16], %f5;
	add.s32 	%r37, %r13, 5;
	mul.wide.u32 	%rd15, %r37, 4;
	add.s64 	%rd16, %rd1, %rd15;
	ld.global.f32 	%f6, [%rd16];
	st.shared.f32 	[%r14+20], %f6;
	add.s32 	%r38, %r13, 6;
	mul.wide.u32 	%rd17, %r38, 4;
	add.s64 	%rd18, %rd1, %rd17;
	ld.global.f32 	%f7, [%rd18];
	st.shared.f32 	[%r14+24], %f7;
	add.s32 	%r39, %r13, 7;
	mul.wide.u32 	%rd19, %r39, 4;
	add.s64 	%rd20, %rd1, %rd19;
	ld.global.f32 	%f8, [%rd20];
	st.shared.f32 	[%r14+28], %f8;
	add.s32 	%r40, %r13, 8;
	mul.wide.u32 	%rd21, %r40, 4;
	add.s64 	%rd22, %rd1, %rd21;
	ld.global.f32 	%f9, [%rd22];
	st.shared.f32 	[%r14+32], %f9;
	add.s32 	%r41, %r13, 9;
	mul.wide.u32 	%rd23, %r41, 4;
	add.s64 	%rd24, %rd1, %rd23;
	ld.global.f32 	%f10, [%rd24];
	st.shared.f32 	[%r14+36], %f10;
	add.s32 	%r42, %r13, 10;
	mul.wide.u32 	%rd25, %r42, 4;
	add.s64 	%rd26, %rd1, %rd25;
	ld.global.f32 	%f11, [%rd26];
	st.shared.f32 	[%r14+40], %f11;
	add.s32 	%r43, %r13, 11;
	mul.wide.u32 	%rd27, %r43, 4;
	add.s64 	%rd28, %rd1, %rd27;
	ld.global.f32 	%f12, [%rd28];
	st.shared.f32 	[%r14+44], %f12;
	add.s32 	%r44, %r13, 12;
	mul.wide.u32 	%rd29, %r44, 4;
	add.s64 	%rd30, %rd1, %rd29;
	ld.global.f32 	%f13, [%rd30];
	st.shared.f32 	[%r14+48], %f13;
	add.s32 	%r45, %r13, 13;
	mul.wide.u32 	%rd31, %r45, 4;
	add.s64 	%rd32, %rd1, %rd31;
	ld.global.f32 	%f14, [%rd32];
	st.shared.f32 	[%r14+52], %f14;
	add.s32 	%r46, %r13, 14;
	mul.wide.u32 	%rd33, %r46, 4;
	add.s64 	%rd34, %rd1, %rd33;
	ld.global.f32 	%f15, [%rd34];
	st.shared.f32 	[%r14+56], %f15;
	add.s32 	%r47, %r13, 15;
	mul.wide.u32 	%rd35, %r47, 4;
	add.s64 	%rd36, %rd1, %rd35;
	ld.global.f32 	%f16, [%rd36];
	st.shared.f32 	[%r14+60], %f16;
	add.s32 	%r48, %r13, 16;
	mul.wide.u32 	%rd37, %r48, 4;
	add.s64 	%rd38, %rd1, %rd37;
	ld.global.f32 	%f17, [%rd38];
	st.shared.f32 	[%r14+64], %f17;
	setp.eq.s32 	%p4, %r69, 16;
	@%p4 bra 	$L__BB0_8;
	add.s32 	%r49, %r13, %r19;
	mul.wide.u32 	%rd39, %r49, 4;
	add.s64 	%rd40, %rd1, %rd39;
	ld.global.f32 	%f18, [%rd40];
	st.shared.f32 	[%r14+68], %f18;
	add.s32 	%r50, %r15, %r19;
	mul.wide.u32 	%rd41, %r50, 4;
	add.s64 	%rd42, %rd1, %rd41;
	ld.global.f32 	%f19, [%rd42];
	st.shared.f32 	[%r14+72], %f19;
	add.s32 	%r51, %r50, 1;
	mul.wide.u32 	%rd43, %r51, 4;
	add.s64 	%rd44, %rd1, %rd43;
	ld.global.f32 	%f20, [%rd44];
	st.shared.f32 	[%r14+76], %f20;
	add.s32 	%r52, %r50, 2;
	mul.wide.u32 	%rd45, %r52, 4;
	add.s64 	%rd46, %rd1, %rd45;
	ld.global.f32 	%f21, [%rd46];
	st.shared.f32 	[%r14+80], %f21;
	add.s32 	%r53, %r50, 3;
	mul.wide.u32 	%rd47, %r53, 4;
	add.s64 	%rd48, %rd1, %rd47;
	ld.global.f32 	%f22, [%rd48];
	st.shared.f32 	[%r14+84], %f22;
	add.s32 	%r54, %r50, 4;
	mul.wide.u32 	%rd49, %r54, 4;
	add.s64 	%rd50, %rd1, %rd49;
	ld.global.f32 	%f23, [%rd50];
	st.shared.f32 	[%r14+88], %f23;
	add.s32 	%r55, %r50, 5;
	mul.wide.u32 	%rd51, %r55, 4;
	add.s64 	%rd52, %rd1, %rd51;
	ld.global.f32 	%f24, [%rd52];
	st.shared.f32 	[%r14+92], %f24;
	add.s32 	%r56, %r50, 6;
	mul.wide.u32 	%rd53, %r56, 4;
	add.s64 	%rd54, %rd1, %rd53;
	ld.global.f32 	%f25, [%rd54];
	st.shared.f32 	[%r14+96], %f25;
	add.s32 	%r57, %r50, 7;
	mul.wide.u32 	%rd55, %r57, 4;
	add.s64 	%rd56, %rd1, %rd55;
	ld.global.f32 	%f26, [%rd56];
	st.shared.f32 	[%r14+100], %f26;
	add.s32 	%r58, %r50, 8;
	mul.wide.u32 	%rd57, %r58, 4;
	add.s64 	%rd58, %rd1, %rd57;
	ld.global.f32 	%f27, [%rd58];
	st.shared.f32 	[%r14+104], %f27;
	add.s32 	%r59, %r50, 9;
	mul.wide.u32 	%rd59, %r59, 4;
	add.s64 	%rd60, %rd1, %rd59;
	ld.global.f32 	%f28, [%rd60];
	st.shared.f32 	[%r14+108], %f28;
	add.s32 	%r60, %r50, 10;
	mul.wide.u32 	%rd61, %r60, 4;
	add.s64 	%rd62, %rd1, %rd61;
	ld.global.f32 	%f29, [%rd62];
	st.shared.f32 	[%r14+112], %f29;
	add.s32 	%r61, %r50, 11;
	mul.wide.u32 	%rd63, %r61, 4;
	add.s64 	%rd64, %rd1, %rd63;
	ld.global.f32 	%f30, [%rd64];
	st.shared.f32 	[%r14+116], %f30;
	add.s32 	%r62, %r50, 12;
	mul.wide.u32 	%rd65, %r62, 4;
	add.s64 	%rd66, %rd1, %rd65;
	ld.global.f32 	%f31, [%rd66];
	st.shared.f32 	[%r14+120], %f31;
	add.s32 	%r63, %r50, 13;
	mul.wide.u32 	%rd67, %r63, 4;
	add.s64 	%rd68, %rd1, %rd67;
	ld.global.f32 	%f32, [%rd68];
	st.shared.f32 	[%r14+124], %f32;
	add.s32 	%r64, %r50, 14;
	mul.wide.u32 	%rd69, %r64, 4;
	add.s64 	%rd70, %rd1, %rd69;
	ld.global.f32 	%f33, [%rd70];
	st.shared.f32 	[%r14+128], %f33;
	add.s32 	%r65, %r50, 15;
	mul.wide.u32 	%rd71, %r65, 4;
	add.s64 	%rd72, %rd1, %rd71;
	ld.global.f32 	%f34, [%rd72];
	st.shared.f32 	[%r14+132], %f34;
	add.s32 	%r69, %r69, 2;
	bra.uni 	$L__BB0_6;
$L__BB0_8:
	bar.sync 	0;
	ld.shared.f32 	%f35, [%r6];
	add.f32 	%f36, %f35, 0f00000000;
	ld.shared.f32 	%f37, [%r6+4];
	add.f32 	%f38, %f36, %f37;
	ld.shared.f32 	%f39, [%r6+68];
	add.f32 	%f40, %f38, %f39;
	ld.shared.f32 	%f41, [%r6+72];
	add.f32 	%f42, %f40, %f41;
	add.s32 	%r66, %r68, %r10;
	mul.wide.u32 	%rd73, %r66, 4;
	add.s64 	%rd74, %rd2, %rd73;
	st.global.f32 	[%rd74], %f42;
	bar.sync 	0;
	add.s32 	%r68, %r68, %r7;
	setp.lt.u32 	%p5, %r68, %r20;
	@%p5 bra 	$L__BB0_4;
$L__BB0_9:
	add.s32 	%r67, %r67, %r8;
	setp.lt.u32 	%p6, %r67, %r21;
	@%p6 bra 	$L__BB0_2;
$L__BB0_10:
	ret;

}
	// .globl	_Z18without_mem_kernelPKfPfjjjj
.visible .entry _Z18without_mem_kernelPKfPfjjjj(
	.param .u64 .ptr .align 1 _Z18without_mem_kernelPKfPfjjjj_param_0,
	.param .u64 .ptr .align 1 _Z18without_mem_kernelPKfPfjjjj_param_1,
	.param .u32 _Z18without_mem_kernelPKfPfjjjj_param_2,
	.param .u32 _Z18without_mem_kernelPKfPfjjjj_param_3,
	.param .u32 _Z18without_mem_kernelPKfPfjjjj_param_4,
	.param .u32 _Z18without_mem_kernelPKfPfjjjj_param_5
)
{
	.reg .pred 	%p<5>;
	.reg .b32 	%r<26>;
	.reg .b32 	%f<9>;
	.reg .b64 	%rd<11>;

	ld.param.u64 	%rd3, [_Z18without_mem_kernelPKfPfjjjj_param_0];
	ld.param.u64 	%rd4, [_Z18without_mem_kernelPKfPfjjjj_param_1];
	ld.param.u32 	%r12, [_Z18without_mem_kernelPKfPfjjjj_param_2];
	ld.param.u32 	%r13, [_Z18without_mem_kernelPKfPfjjjj_param_4];
	ld.param.u32 	%r14, [_Z18without_mem_kernelPKfPfjjjj_param_5];
	mov.u32 	%r1, %ntid.y;
	mov.u32 	%r15, %ctaid.y;
	mov.u32 	%r16, %tid.y;
	mad.lo.s32 	%r24, %r15, %r1, %r16;
	setp.ge.u32 	%p1, %r24, %r14;
	@%p1 bra 	$L__BB1_6;
	mov.u32 	%r17, %ntid.x;
	mov.u32 	%r18, %ctaid.x;
	mov.u32 	%r19, %tid.x;
	mad.lo.s32 	%r3, %r18, %r17, %r19;
	mov.u32 	%r20, %nctaid.x;
	mul.lo.s32 	%r4, %r17, %r20;
	mov.u32 	%r21, %nctaid.y;
	mul.lo.s32 	%r5, %r1, %r21;
	cvta.to.global.u64 	%rd1, %rd4;
	cvta.to.global.u64 	%rd2, %rd3;
	mul.wide.s32 	%rd7, %r12, 4;
$L__BB1_2:
	setp.ge.u32 	%p2, %r3, %r13;
	@%p2 bra 	$L__BB1_5;
	mul.lo.s32 	%r7, %r24, %r13;
	mul.lo.s32 	%r8, %r24, %r12;
	mov.u32 	%r25, %r3;
$L__BB1_4:
	add.s32 	%r22, %r25, %r8;
	mul.wide.s32 	%rd5, %r22, 4;
	add.s64 	%rd6, %rd2, %rd5;
	ld.global.f32 	%f1, [%rd6];
	add.f32 	%f2, %f1, 0f00000000;
	ld.global.f32 	%f3, [%rd6+4];
	add.f32 	%f4, %f2, %f3;
	add.s64 	%rd8, %rd6, %rd7;
	ld.global.f32 	%f5, [%rd8];
	add.f32 	%f6, %f4, %f5;
	ld.global.f32 	%f7, [%rd8+4];
	add.f32 	%f8, %f6, %f7;
	add.s32 	%r23, %r25, %r7;
	mul.wide.u32 	%rd9, %r23, 4;
	add.s64 	%rd10, %rd1, %rd9;
	st.global.f32 	[%rd10], %f8;
	add.s32 	%r25, %r25, %r4;
	setp.lt.u32 	%p3, %r25, %r13;
	@%p3 bra 	$L__BB1_4;
$L__BB1_5:
	add.s32 	%r24, %r24, %r5;
	setp.lt.u32 	%p4, %r24, %r14;
	@%p4 bra 	$L__BB1_2;
$L__BB1_6:
	ret;

}


// ===== COMPILED SASS (sm_100) =====

	.target	sm_100

	.elftype	@"ET_EXEC"


//--------------------- .note.nv.tkinfo           --------------------------
	.section	.note.nv.tkinfo,"",@"SHT_NOTE"
	.sectionflags	@"SHF_NOTE_NV_TKINFO"
	.tkinfo
        /*0018*/ 	.word	0x00000002
        /*0030*/ 	.string	""
        /*0030*/ 	.string	"ptxas"
        /*0030*/ 	.string	"Cuda compilation tools, release 13.0, V13.0.88"
        /*0030*/ 	.string	"Build cuda_13.0.r13.0/compiler.36424714_0"
        /*0030*/ 	.string	"-arch sm_100 -m 64 "



//--------------------- .note.nv.cuinfo           --------------------------
	.section	.note.nv.cuinfo,"",@"SHT_NOTE"
	.sectionflags	@"SHF_NOTE_NV_CUINFO"
        /*0018*/ 	.short	0x0002
        /*001a*/ 	.short	0x0064
        /*001c*/ 	.short	0x0082
	.zero		2


//--------------------- .nv.info                  --------------------------
	.section	.nv.info,"",@"SHT_CUDA_INFO"
	.align	4


	//----- nvinfo : EIATTR_REGCOUNT
	.align		4
        /*0000*/ 	.byte	0x04, 0x2f
        /*0002*/ 	.short	(.L_1 - .L_0)
	.align		4
.L_0:
        /*0004*/ 	.word	index@(_Z17shared_mem_kernelPKfPfjjjj)
        /*0008*/ 	.word	0x00000020


	//----- nvinfo : EIATTR_FRAME_SIZE
	.align		4
.L_1:
        /*000c*/ 	.byte	0x04, 0x11
        /*000e*/ 	.short	(.L_3 - .L_2)
	.align		4
.L_2:
        /*0010*/ 	.word	index@(_Z17shared_mem_kernelPKfPfjjjj)
        /*0014*/ 	.word	0x00000000


	//----- nvinfo : EIATTR_REGCOUNT
	.align		4
.L_3:
        /*0018*/ 	.byte	0x04, 0x2f
        /*001a*/ 	.short	(.L_5 - .L_4)
	.align		4
.L_4:
        /*001c*/ 	.word	index@(_Z18without_mem_kernelPKfPfjjjj)
        /*0020*/ 	.word	0x00000014


	//----- nvinfo : EIATTR_FRAME_SIZE
	.align		4
.L_5:
        /*0024*/ 	.byte	0x04, 0x11
        /*0026*/ 	.short	(.L_7 - .L_6)
	.align		4
.L_6:
        /*0028*/ 	.word	index@(_Z18without_mem_kernelPKfPfjjjj)
        /*002c*/ 	.word	0x00000000


	//----- nvinfo : EIATTR_MIN_STACK_SIZE
	.align		4
.L_7:
        /*0030*/ 	.byte	0x04, 0x12
        /*0032*/ 	.short	(.L_9 - .L_8)
	.align		4
.L_8:
        /*0034*/ 	.word	index@(_Z18without_mem_kernelPKfPfjjjj)
        /*0038*/ 	.word	0x00000000


	//----- nvinfo : EIATTR_MIN_STACK_SIZE
	.align		4
.L_9:
        /*003c*/ 	.byte	0x04, 0x12
        /*003e*/ 	.short	(.L_11 - .L_10)
	.align		4
.L_10:
        /*0040*/ 	.word	index@(_Z17shared_mem_kernelPKfPfjjjj)
        /*0044*/ 	.word	0x00000000
.L_11:


//--------------------- .nv.compat                --------------------------
	.section	.nv.compat,"",@"SHT_CUDA_COMPAT_INFO"
	.align	4
        /*0000*/ 	.byte	0x02, 0x09, 0x00, 0x00, 0x02, 0x02, 0x01, 0x00, 0x02, 0x05, 0x05, 0x00, 0x03, 0x07, 0x01, 0x01
        /*0010*/ 	.byte	0x02, 0x03, 0x00, 0x00, 0x02, 0x06, 0x01, 0x00, 0x04, 0x0b, 0x08, 0x00, 0x09, 0x00, 0x00, 0x00
        /*0020*/ 	.byte	0x00, 0x00, 0x00, 0x00


//--------------------- .nv.info._Z18without_mem_kernelPKfPfjjjj --------------------------
	.section	.nv.info._Z18without_mem_kernelPKfPfjjjj,"",@"SHT_CUDA_INFO"
	.sectionflags	@""
	.align	4


	//----- nvinfo : EIATTR_CUDA_API_VERSION
	.align		4
        /*0000*/ 	.byte	0x04, 0x37
        /*0002*/ 	.short	(.L_13 - .L_12)
.L_12:
        /*0004*/ 	.word	0x00000082


	//----- nvinfo : EIATTR_KPARAM_INFO
	.align		4
.L_13:
        /*0008*/ 	.byte	0x04, 0x17
        /*000a*/ 	.short	(.L_15 - .L_14)
.L_14:
        /*000c*/ 	.word	0x00000000
        /*0010*/ 	.short	0x0005
        /*0012*/ 	.short	0x001c
        /*0014*/ 	.byte	0x00, 0xf0, 0x11, 0x00


	//----- nvinfo : EIATTR_KPARAM_INFO
	.align		4
.L_15:
        /*0018*/ 	.byte	0x04, 0x17
        /*001a*/ 	.short	(.L_17 - .L_16)
.L_16:
        /*001c*/ 	.word	0x00000000
        /*0020*/ 	.short	0x0004
        /*0022*/ 	.short	0x0018
        /*0024*/ 	.byte	0x00, 0xf0, 0x11, 0x00


	//----- nvinfo : EIATTR_KPARAM_INFO
	.align		4
.L_17:
        /*0028*/ 	.byte	0x04, 0x17
        /*002a*/ 	.short	(.L_19 - .L_18)
.L_18:
        /*002c*/ 	.word	0x00000000
        /*0030*/ 	.short	0x0003
        /*0032*/ 	.short	0x0014
        /*0034*/ 	.byte	0x00, 0xf0, 0x11, 0x00


	//----- nvinfo : EIATTR_KPARAM_INFO
	.align		4
.L_19:
        /*0038*/ 	.byte	0x04, 0x17
        /*003a*/ 	.short	(.L_21 - .L_20)
.L_20:
        /*003c*/ 	.word	0x00000000
        /*0040*/ 	.short	0x0002
        /*0042*/ 	.short	0x0010
        /*0044*/ 	.byte	0x00, 0xf0, 0x11, 0x00


	//----- nvinfo : EIATTR_KPARAM_INFO
	.align		4
.L_21:
        /*0048*/ 	.byte	0x04, 0x17
        /*004a*/ 	.short	(.L_23 - .L_22)
.L_22:
        /*004c*/ 	.word	0x00000000
        /*0050*/ 	.short	0x0001
        /*0052*/ 	.short	0x0008
        /*0054*/ 	.byte	0x00, 0xf5, 0x21, 0x00


	//----- nvinfo : EIATTR_KPARAM_INFO
	.align		4
.L_23:
        /*0058*/ 	.byte	0x04, 0x17
        /*005a*/ 	.short	(.L_25 - .L_24)
.L_24:
        /*005c*/ 	.word	0x00000000
        /*0060*/ 	.short	0x0000
        /*0062*/ 	.short	0x0000
        /*0064*/ 	.byte	0x00, 0xf5, 0x21, 0x00


	//----- nvinfo : EIATTR_SPARSE_MMA_MASK
	.align		4
.L_25:
        /*0068*/ 	.byte	0x03, 0x50
        /*006a*/ 	.short	0x0000


	//----- nvinfo : EIATTR_MAXREG_COUNT
	.align		4
        /*006c*/ 	.byte	0x03, 0x1b
        /*006e*/ 	.short	0x00ff


	//----- nvinfo : EIATTR_MERCURY_ISA_VERSION
	.align		4
        /*0070*/ 	.byte	0x03, 0x5f
        /*0072*/ 	.short	0x0101


	//----- nvinfo : EIATTR_VRC_CTA_INIT_COUNT
	.align		4
        /*0074*/ 	.byte	0x02, 0x4a
	.zero		1
	.zero		1


	//----- nvinfo : EIATTR_EXIT_INSTR_OFFSETS
	.align		4
        /*0078*/ 	.byte	0x04, 0x1c
        /*007a*/ 	.short	(.L_27 - .L_26)


	//   ....[0]....
.L_26:
        /*007c*/ 	.word	0x00000070


	//   ....[1]....
        /*0080*/ 	.word	0x000002f0


	//----- nvinfo : EIATTR_CRS_STACK_SIZE
	.align		4
.L_27:
        /*0084*/ 	.byte	0x04, 0x1e
        /*0086*/ 	.short	(.L_29 - .L_28)
.L_28:
        /*0088*/ 	.word	0x00000000


	//----- nvinfo : EIATTR_CBANK_PARAM_SIZE
	.align		4
.L_29:
        /*008c*/ 	.byte	0x03, 0x19
        /*008e*/ 	.short	0x0020


	//----- nvinfo : EIATTR_PARAM_CBANK
	.align		4
        /*0090*/ 	.byte	0x04, 0x0a
        /*0092*/ 	.short	(.L_31 - .L_30)
	.align		4
.L_30:
        /*0094*/ 	.word	index@(.nv.constant0._Z18without_mem_kernelPKfPfjjjj)
        /*0098*/ 	.short	0x0380
        /*009a*/ 	.short	0x0020


	//----- nvinfo : EIATTR_SW_WAR
	.align		4
.L_31:
        /*009c*/ 	.byte	0x04, 0x36
        /*009e*/ 	.short	(.L_33 - .L_32)
.L_32:
        /*00a0*/ 	.word	0x00000008
.L_33:


//--------------------- .nv.info._Z17shared_mem_kernelPKfPfjjjj --------------------------
	.section	.nv.info._Z17shared_mem_kernelPKfPfjjjj,"",@"SHT_CUDA_INFO"
	.sectionflags	@""
	.align	4


	//----- nvinfo : EIATTR_CUDA_API_VERSION
	.align		4
        /*0000*/ 	.byte	0x04, 0x37
        /*0002*/ 	.short	(.L_35 - .L_34)
.L_34:
        /*0004*/ 	.word	0x00000082


	//----- nvinfo : EIATTR_KPARAM_INFO
	.align		4
.L_35:
        /*0008*/ 	.byte	0x04, 0x17
        /*000a*/ 	.short	(.L_37 - .L_36)
.L_36:
        /*000c*/ 	.word	0x00000000
        /*0010*/ 	.short	0x0005
        /*0012*/ 	.short	0x001c
        /*0014*/ 	.byte	0x00, 0xf0, 0x11, 0x00


	//----- nvinfo : EIATTR_KPARAM_INFO
	.align		4
.L_37:
        /*0018*/ 	.byte	0x04, 0x17
        /*001a*/ 	.short	(.L_39 - .L_38)
.L_38:
        /*001c*/ 	.word	0x00000000
        /*0020*/ 	.short	0x0004
        /*0022*/ 	.short	0x0018
        /*0024*/ 	.byte	0x00, 0xf0, 0x11, 0x00


	//----- nvinfo : EIATTR_KPARAM_INFO
	.align		4
.L_39:
        /*0028*/ 	.byte	0x04, 0x17
        /*002a*/ 	.short	(.L_41 - .L_40)
.L_40:
        /*002c*/ 	.word	0x00000000
        /*0030*/ 	.short	0x0003
        /*0032*/ 	.short	0x0014
        /*0034*/ 	.byte	0x00, 0xf0, 0x11, 0x00


	//----- nvinfo : EIATTR_KPARAM_INFO
	.align		4
.L_41:
        /*0038*/ 	.byte	0x04, 0x17
        /*003a*/ 	.short	(.L_43 - .L_42)
.L_42:
        /*003c*/ 	.word	0x00000000
        /*0040*/ 	.short	0x0002
        /*0042*/ 	.short	0x0010
        /*0044*/ 	.byte	0x00, 0xf0, 0x11, 0x00


	//----- nvinfo : EIATTR_KPARAM_INFO
	.align		4
.L_43:
        /*0048*/ 	.byte	0x04, 0x17
        /*004a*/ 	.short	(.L_45 - .L_44)
.L_44:
        /*004c*/ 	.word	0x00000000
        /*0050*/ 	.short	0x0001
        /*0052*/ 	.short	0x0008
        /*0054*/ 	.byte	0x00, 0xf5, 0x21, 0x00


	//----- nvinfo : EIATTR_KPARAM_INFO
	.align		4
.L_45:
        /*0058*/ 	.byte	0x04, 0x17
        /*005a*/ 	.short	(.L_47 - .L_46)
.L_46:
        /*005c*/ 	.word	0x00000000
        /*0060*/ 	.short	0x0000
        /*0062*/ 	.short	0x0000
        /*0064*/ 	.byte	0x00, 0xf5, 0x21, 0x00


	//----- nvinfo : EIATTR_SPARSE_MMA_MASK
	.align		4
.L_47:
        /*0068*/ 	.byte	0x03, 0x50
        /*006a*/ 	.short	0x0000


	//----- nvinfo : EIATTR_MAXREG_COUNT
	.align		4
        /*006c*/ 	.byte	0x03, 0x1b
        /*006e*/ 	.short	0x00ff


	//----- nvinfo : EIATTR_NUM_BARRIERS
	.align		4
        /*0070*/ 	.byte	0x02, 0x4c
        /*0072*/ 	.byte	0x01
	.zero		1


	//----- nvinfo : EIATTR_MERCURY_ISA_VERSION
	.align		4
        /*0074*/ 	.byte	0x03, 0x5f
        /*0076*/ 	.short	0x0101


	//----- nvinfo : EIATTR_VRC_CTA_INIT_COUNT
	.align		4
        /*0078*/ 	.byte	0x02, 0x4a
	.zero		1
	.zero		1


	//----- nvinfo : EIATTR_EXIT_INSTR_OFFSETS
	.align		4
        /*007c*/ 	.byte	0x04, 0x1c
        /*007e*/ 	.short	(.L_49 - .L_48)


	//   ....[0]....
.L_48:
        /*0080*/ 	.word	0x000000b0


	//   ....[1]....
        /*0084*/ 	.word	0x00000ee0


	//----- nvinfo : EIATTR_CRS_STACK_SIZE
	.align		4
.L_49:
        /*0088*/ 	.byte	0x04, 0x1e
        /*008a*/ 	.short	(.L_51 - .L_50)
.L_50:
        /*008c*/ 	.word	0x00000000


	//----- nvinfo : EIATTR_CBANK_PARAM_SIZE
	.align		4
.L_51:
        /*0090*/ 	.byte	0x03, 0x19
        /*0092*/ 	.short	0x0020


	//----- nvinfo : EIATTR_PARAM_CBANK
	.align		4
        /*0094*/ 	.byte	0x04, 0x0a
        /*0096*/ 	.short	(.L_53 - .L_52)
	.align		4
.L_52:
        /*0098*/ 	.word	index@(.nv.constant0._Z17shared_mem_kernelPKfPfjjjj)
        /*009c*/ 	.short	0x0380
        /*009e*/ 	.short	0x0020


	//----- nvinfo : EIATTR_SW_WAR
	.align		4
.L_53:
        /*00a0*/ 	.byte	0x04, 0x36
        /*00a2*/ 	.short	(.L_55 - .L_54)
.L_54:
        /*00a4*/ 	.word	0x00000008
.L_55:


//--------------------- .nv.callgraph             --------------------------
	.section	.nv.callgraph,"",@"SHT_CUDA_CALLGRAPH"
	.align	4
	.sectionentsize	8
	.align		4
        /*0000*/ 	.word	0x00000000
	.align		4
        /*0004*/ 	.word	0xffffffff
	.align		4
        /*0008*/ 	.word	0x00000000
	.align		4
        /*000c*/ 	.word	0xfffffffe
	.align		4
        /*0010*/ 	.word	0x00000000
	.align		4
        /*0014*/ 	.word	0xfffffffd
	.align		4
        /*0018*/ 	.word	0x00000000
	.align		4
        /*001c*/ 	.word	0xfffffffc


//--------------------- .text._Z18without_mem_kernelPKfPfjjjj --------------------------
	.section	.text._Z18without_mem_kernelPKfPfjjjj,"ax",@progbits
	.align	128
        .global         _Z18without_mem_kernelPKfPfjjjj
        .type           _Z18without_mem_kernelPKfPfjjjj,@function
        .size           _Z18without_mem_kernelPKfPfjjjj,(.L_x_11 - _Z18without_mem_kernelPKfPfjjjj)
        .other          _Z18without_mem_kernelPKfPfjjjj,@"STO_CUDA_ENTRY STV_DEFAULT"
_Z18without_mem_kernelPKfPfjjjj:
.text._Z18without_mem_kernelPKfPfjjjj:
[----:B------:R-:W-:Y:S01]  /*0000*/  LDC R1, c[0x0][0x37c] ;  /* 0x0000df00ff017b82 */ /* 0x000fe20000000800 */
[----:B------:R-:W0:Y:S01]  /*0010*/  S2R R0, SR_CTAID.Y ;  /* 0x0000000000007919 */ /* 0x000e220000002600 */
[----:B------:R-:W0:Y:S01]  /*0020*/  LDCU UR5, c[0x0][0x364] ;  /* 0x00006c80ff0577ac */ /* 0x000e220008000800 */
[----:B------:R-:W0:Y:S01]  /*0030*/  S2R R3, SR_TID.Y ;  /* 0x0000000000037919 */ /* 0x000e220000002200 */
[----:B------:R-:W1:Y:S01]  /*0040*/  LDCU UR4, c[0x0][0x39c] ;  /* 0x00007380ff0477ac */ /* 0x000e620008000800 */
[----:B0-----:R-:W-:-:S05]  /*0050*/  IMAD R0, R0, UR5, R3 ;  /* 0x0000000500007c24 */ /* 0x001fca000f8e0203 */
[----:B-1----:R-:W-:-:S13]  /*0060*/  ISETP.GE.U32.AND P0, PT, R0, UR4, PT ;  /* 0x0000000400007c0c */ /* 0x002fda000bf06070 */
[----:B------:R-:W-:Y:S05]  /*0070*/  @P0 EXIT ;  /* 0x000000000000094d */ /* 0x000fea0003800000 */
[----:B------:R-:W0:Y:S01]  /*0080*/  S2R R12, SR_CTAID.X ;  /* 0x00000000000c7919 */ /* 0x000e220000002500 */
[----:B------:R-:W1:Y:S01]  /*0090*/  LDCU UR7, c[0x0][0x360] ;  /* 0x00006c00ff0777ac */ /* 0x000e620008000800 */
[----:B------:R-:W0:Y:S01]  /*00a0*/  S2R R3, SR_TID.X ;  /* 0x0000000000037919 */ /* 0x000e220000002100 */
[----:B------:R-:W1:Y:S01]  /*00b0*/  LDCU UR4, c[0x0][0x370] ;  /* 0x00006e00ff0477ac */ /* 0x000e620008000800 */
[----:B------:R-:W2:Y:S01]  /*00c0*/  LDCU UR6, c[0x0][0x374] ;  /* 0x00006e80ff0677ac */ /* 0x000ea20008000800 */
[----:B------:R-:W3:Y:S01]  /*00d0*/  LDCU.64 UR8, c[0x0][0x358] ;  /* 0x00006b00ff0877ac */ /* 0x000ee20008000a00 */
[----:B-1----:R-:W-:Y:S02]  /*00e0*/  UIMAD UR4, UR7, UR4, URZ ;  /* 0x00000004070472a4 */ /* 0x002fe4000f8e02ff */
[----:B--2---:R-:W-:Y:S01]  /*00f0*/  UIMAD UR5, UR5, UR6, URZ ;  /* 0x00000006050572a4 */ /* 0x004fe2000f8e02ff */
[----:B0--3--:R-:W-:-:S11]  /*0100*/  IMAD R12, R12, UR7, R3 ;  /* 0x000000070c0c7c24 */ /* 0x009fd6000f8e0203 */
.L_x_3:
[----:B------:R-:W0:Y:S01]  /*0110*/  LDC R16, c[0x0][0x398] ;  /* 0x0000e600ff107b82 */ /* 0x000e220000000800 */
[----:B------:R-:W-:Y:S01]  /*0120*/  BSSY.RECONVERGENT B0, `(.L_x_0) ;  /* 0x0000018000007945 */ /* 0x000fe20003800200 */
[----:B0-----:R-:W-:-:S13]  /*0130*/  ISETP.GE.U32.AND P0, PT, R12, R16, PT ;  /* 0x000000100c00720c */ /* 0x001fda0003f06070 */
[----:B---3--:R-:W-:Y:S05]  /*0140*/  @P0 BRA `(.L_x_1) ;  /* 0x0000000000540947 */ /* 0x008fea0003800000 */
[----:B------:R-:W0:Y:S01]  /*0150*/  LDC R17, c[0x0][0x390] ;  /* 0x0000e400ff117b82 */ /* 0x000e220000000800 */
[----:B------:R-:W-:-:S07]  /*0160*/  MOV R13, R12 ;  /* 0x0000000c000d7202 */ /* 0x000fce0000000f00 */
[----:B------:R-:W1:Y:S08]  /*0170*/  LDC.64 R2, c[0x0][0x380] ;  /* 0x0000e000ff027b82 */ /* 0x000e700000000a00 */
[----:B------:R-:W2:Y:S02]  /*0180*/  LDC.64 R4, c[0x0][0x388] ;  /* 0x0000e200ff047b82 */ /* 0x000ea40000000a00 */
.L_x_2:
[----:B0-----:R-:W-:-:S04]  /*0190*/  IMAD R7, R0, R17, R13 ;  /* 0x0000001100077224 */ /* 0x001fc800078e020d */
[----:B-1----:R-:W-:-:S05]  /*01a0*/  IMAD.WIDE R6, R7, 0x4, R2 ;  /* 0x0000000407067825 */ /* 0x002fca00078e0202 */
[----:B---3--:R-:W3:Y:S01]  /*01b0*/  LDG.E R10, desc[UR8][R6.64] ;  /* 0x00000008060a7981 */ /* 0x008ee2000c1e1900 */
[----:B------:R-:W-:-:S03]  /*01c0*/  IMAD.WIDE R8, R17, 0x4, R6 ;  /* 0x0000000411087825 */ /* 0x000fc600078e0206 */
[----:B------:R-:W4:Y:S04]  /*01d0*/  LDG.E R11, desc[UR8][R6.64+0x4] ;  /* 0x00000408060b7981 */ /* 0x000f28000c1e1900 */
[----:B------:R-:W5:Y:S04]  /*01e0*/  LDG.E R15, desc[UR8][R8.64] ;  /* 0x00000008080f7981 */ /* 0x000f68000c1e1900 */
[----:B------:R-:W2:Y:S01]  /*01f0*/  LDG.E R14, desc[UR8][R8.64+0x4] ;  /* 0x00000408080e7981 */ /* 0x000ea2000c1e1900 */
[----:B---3--:R-:W-:-:S04]  /*0200*/  FADD R10, RZ, R10 ;  /* 0x0000000aff0a7221 */ /* 0x008fc80000000000 */
[----:B----4-:R-:W-:Y:S01]  /*0210*/  FADD R10, R10, R11 ;  /* 0x0000000b0a0a7221 */ /* 0x010fe20000000000 */
[-C--:B------:R-:W-:Y:S01]  /*0220*/  IMAD R11, R0, R16.reuse, R13 ;  /* 0x00000010000b7224 */ /* 0x080fe200078e020d */
[----:B------:R-:W-:Y:S02]  /*0230*/  IADD3 R13, PT, PT, R13, UR4, RZ ;  /* 0x000000040d0d7c10 */ /* 0x000fe4000fffe0ff */
[----:B-----5:R-:W-:Y:S01]  /*0240*/  FADD R15, R10, R15 ;  /* 0x0000000f0a0f7221 */ /* 0x020fe20000000000 */
[----:B--2---:R-:W-:Y:S01]  /*0250*/  IMAD.WIDE.U32 R10, R11, 0x4, R4 ;  /* 0x000000040b0a7825 */ /* 0x004fe200078e0004 */
[----:B------:R-:W-:-:S03]  /*0260*/  ISETP.GE.U32.AND P0, PT, R13, R16, PT ;  /* 0x000000100d00720c */ /* 0x000fc60003f06070 */
[----:B------:R-:W-:-:S05]  /*0270*/  FADD R15, R15, R14 ;  /* 0x0000000e0f0f7221 */ /* 0x000fca0000000000 */
[----:B------:R3:W-:Y:S05]  /*0280*/  STG.E desc[UR8][R10.64], R15 ;  /* 0x0000000f0a007986 */ /* 0x0007ea000c101908 */
[----:B------:R-:W-:Y:S05]  /*0290*/  @!P0 BRA `(.L_x_2) ;  /* 0xfffffffc00bc8947 */ /* 0x000fea000383ffff */
.L_x_1:
[----:B------:R-:W-:Y:S05]  /*02a0*/  BSYNC.RECONVERGENT B0 ;  /* 0x0000000000007941 */ /* 0x000fea0003800200 */
.L_x_0:
[----:B------:R-:W0:Y:S01]  /*02b0*/  LDCU UR6, c[0x0][0x39c] ;  /* 0x00007380ff0677ac */ /* 0x000e220008000800 */
[----:B------:R-:W-:-:S04]  /*02c0*/  IADD3 R0, PT, PT, R0, UR5, RZ ;  /* 0x0000000500007c10 */ /* 0x000fc8000fffe0ff */
[----:B0-----:R-:W-:-:S13]  /*02d0*/  ISETP.GE.U32.AND P0, PT, R0, UR6, PT ;  /* 0x0000000600007c0c */ /* 0x001fda000bf06070 */
[----:B------:R-:W-:Y:S05]  /*02e0*/  @!P0 BRA `(.L_x_3) ;  /* 0xfffffffc00888947 */ /* 0x000fea000383ffff */
[----:B------:R-:W-:Y:S05]  /*02f0*/  EXIT ;  /* 0x000000000000794d */ /* 0x000fea0003800000 */
.L_x_4:
[----:B------:R-:W-:-:S00]  /*0300*/  BRA `(.L_x_4) ;  /* 0xfffffffc00fc7947 */ /* 0x000fc0000383ffff */
[----:B------:R-:W-:-:S00]  /*0310*/  NOP ;  /* 0x0000000000007918 */ /* 0x000fc00000000000 */
        /* <DEDUP_REMOVED lines=14> */
.L_x_11:


//--------------------- .text._Z17shared_mem_kernelPKfPfjjjj --------------------------
	.section	.text._Z17shared_mem_kernelPKfPfjjjj,"ax",@progbits
	.align	128
        .global         _Z17shared_mem_kernelPKfPfjjjj
        .type           _Z17shared_mem_kernelPKfPfjjjj,@function
        .size           _Z17shared_mem_kernelPKfPfjjjj,(.L_x_12 - _Z17shared_mem_kernelPKfPfjjjj)
        .other          _Z17shared_mem_kernelPKfPfjjjj,@"STO_CUDA_ENTRY STV_DEFAULT"
_Z17shared_mem_kernelPKfPfjjjj:
.text._Z17shared_mem_kernelPKfPfjjjj:
[----:B------:R-:W-:Y:S01]  /*0000*/  LDC R1, c[0x0][0x37c] ;  /* 0x0000df00ff017b82 */ /* 0x000fe20000000800 */
[----:B------:R-:W0:Y:S01]  /*0010*/  S2R R2, SR_CTAID.Y ;  /* 0x0000000000027919 */ /* 0x000e220000002600 */
[----:B------:R-:W0:Y:S01]  /*0020*/  LDCU UR5, c[0x0][0x364] ;  /* 0x00006c80ff0577ac */ /* 0x000e220008000800 */
[----:B------:R-:W0:Y:S01]  /*0030*/  S2R R5, SR_TID.Y ;  /* 0x0000000000057919 */ /* 0x000e220000002200 */
[----:B------:R-:W1:Y:S01]  /*0040*/  LDCU UR6, c[0x0][0x39c] ;  /* 0x00007380ff0677ac */ /* 0x000e620008000800 */
[----:B------:R-:W2:Y:S01]  /*0050*/  S2R R0, SR_CTAID.X ;  /* 0x0000000000007919 */ /* 0x000ea20000002500 */
[----:B------:R-:W2:Y:S01]  /*0060*/  LDCU UR4, c[0x0][0x360] ;  /* 0x00006c00ff0477ac */ /* 0x000ea20008000800 */
[----:B------:R-:W2:Y:S01]  /*0070*/  S2R R3, SR_TID.X ;  /* 0x0000000000037919 */ /* 0x000ea20000002100 */
[----:B0-----:R-:W-:-:S05]  /*0080*/  IMAD R2, R2, UR5, R5 ;  /* 0x0000000502027c24 */ /* 0x001fca000f8e0205 */
[----:B-1----:R-:W-:Y:S01]  /*0090*/  ISETP.GE.U32.AND P0, PT, R2, UR6, PT ;  /* 0x0000000602007c0c */ /* 0x002fe2000bf06070 */
[----:B--2---:R-:W-:-:S12]  /*00a0*/  IMAD R0, R0, UR4, R3 ;  /* 0x0000000400007c24 */ /* 0x004fd8000f8e0203 */
[----:B------:R-:W-:Y:S05]  /*00b0*/  @P0 EXIT ;  /* 0x000000000000094d */ /* 0x000fea0003800000 */
[----:B------:R-:W0:Y:S01]  /*00c0*/  S2R R4, SR_CgaCtaId ;  /* 0x0000000000047919 */ /* 0x000e220000008800 */
[----:B------:R-:W1:Y:S01]  /*00d0*/  LDCU UR6, c[0x0][0x370] ;  /* 0x00006e00ff0677ac */ /* 0x000e620008000800 */
[----:B------:R-:W-:Y:S02]  /*00e0*/  MOV R3, 0x400 ;  /* 0x0000040000037802 */ /* 0x000fe40000000f00 */
[----:B------:R-:W-:Y:S01]  /*00f0*/  LOP3.LUT P0, RZ, R2, R0, RZ, 0xfc, !PT ;  /* 0x0000000002ff7212 */ /* 0x000fe2000780fcff */
[----:B------:R-:W2:Y:S01]  /*0100*/  LDCU UR7, c[0x0][0x374] ;  /* 0x00006e80ff0777ac */ /* 0x000ea20008000800 */
[----:B------:R-:W3:Y:S01]  /*0110*/  LDCU.64 UR8, c[0x0][0x358] ;  /* 0x00006b00ff0877ac */ /* 0x000ee20008000a00 */
[----:B-1----:R-:W-:Y:S02]  /*0120*/  UIMAD UR4, UR4, UR6, URZ ;  /* 0x00000006040472a4 */ /* 0x002fe4000f8e02ff */
[----:B--2---:R-:W-:Y:S01]  /*0130*/  UIMAD UR5, UR5, UR7, URZ ;  /* 0x00000007050572a4 */ /* 0x004fe2000f8e02ff */
[----:B0-----:R-:W-:-:S05]  /*0140*/  LEA R3, R4, R3, 0x18 ;  /* 0x0000000304037211 */ /* 0x001fca00078ec0ff */
[----:B------:R-:W-:-:S05]  /*0150*/  IMAD R5, R2, 0x44, R3 ;  /* 0x0000004402057824 */ /* 0x000fca00078e0203 */
[----:B---3--:R-:W-:-:S07]  /*0160*/  LEA R16, R0, R5, 0x2 ;  /* 0x0000000500107211 */ /* 0x008fce00078e10ff */
.L_x_9:
[----:B0-----:R-:W0:Y:S02]  /*0170*/  LDCU UR6, c[0x0][0x398] ;  /* 0x00007300ff0677ac */ /* 0x001e240008000800 */
[----:B0-----:R-:W-:-:S13]  /*0180*/  ISETP.GE.U32.AND P1, PT, R0, UR6, PT ;  /* 0x0000000600007c0c */ /* 0x001fda000bf26070 */
[----:B------:R-:W-:Y:S05]  /*0190*/  @P1 BRA `(.L_x_5) ;  /* 0x0000000c00401947 */ /* 0x000fea0003800000 */
[----:B------:R-:W-:-:S07]  /*01a0*/  MOV R17, R0 ;  /* 0x0000000000117202 */ /* 0x000fce0000000f00 */
.L_x_8:
[----:B0-----:R-:W-:Y:S05]  /*01b0*/  @P0 BRA `(.L_x_6) ;  /* 0x0000000800ec0947 */ /* 0x001fea0003800000 */
[----:B------:R-:W0:Y:S08]  /*01c0*/  LDC R18, c[0x0][0x390] ;  /* 0x0000e400ff127b82 */ /* 0x000e300000000800 */
[----:B------:R-:W1:Y:S01]  /*01d0*/  LDC.64 R24, c[0x0][0x380] ;  /* 0x0000e000ff187b82 */ /* 0x000e620000000a00 */
[----:B0-----:R-:W-:-:S05]  /*01e0*/  IMAD R19, R2, R18, R17 ;  /* 0x0000001202137224 */ /* 0x001fca00078e0211 */
[C---:B------:R-:W-:Y:S02]  /*01f0*/  IADD3 R9, PT, PT, R19.reuse, 0x4, RZ ;  /* 0x0000000413097810 */ /* 0x040fe40007ffe0ff */
[C---:B------:R-:W-:Y:S02]  /*0200*/  IADD3 R11, PT, PT, R19.reuse, 0x5, RZ ;  /* 0x00000005130b7810 */ /* 0x040fe40007ffe0ff */
[----:B------:R-:W-:Y:S01]  /*0210*/  IADD3 R21, PT, PT, R19, 0x6, RZ ;  /* 0x0000000613157810 */ /* 0x000fe20007ffe0ff */
[----:B-1----:R-:W-:Y:S01]  /*0220*/  IMAD.WIDE.U32 R8, R9, 0x4, R24 ;  /* 0x0000000409087825 */ /* 0x002fe200078e0018 */
[----:B------:R-:W-:-:S03]  /*0230*/  IADD3 R27, PT, PT, R19, 0x7, RZ ;  /* 0x00000007131b7810 */ /* 0x000fc60007ffe0ff */
[--C-:B------:R-:W-:Y:S01]  /*0240*/  IMAD.WIDE.U32 R10, R11, 0x4, R24.reuse ;  /* 0x000000040b0a7825 */ /* 0x100fe200078e0018 */
[----:B------:R0:W2:Y:S03]  /*0250*/  LDG.E R4, desc[UR8][R8.64] ;  /* 0x0000000808047981 */ /* 0x0000a6000c1e1900 */
[--C-:B------:R-:W-:Y:S01]  /*0260*/  IMAD.WIDE.U32 R20, R21, 0x4, R24.reuse ;  /* 0x0000000415147825 */ /* 0x100fe200078e0018 */
[----:B------:R1:W2:Y:S03]  /*0270*/  LDG.E R5, desc[UR8][R10.64] ;  /* 0x000000080a057981 */ /* 0x0002a6000c1e1900 */
[----:B------:R-:W-:Y:S01]  /*0280*/  IMAD.WIDE.U32 R26, R27, 0x4, R24 ;  /* 0x000000041b1a7825 */ /* 0x000fe200078e0018 */
[----:B------:R3:W2:Y:S04]  /*0290*/  LDG.E R6, desc[UR8][R20.64] ;  /* 0x0000000814067981 */ /* 0x0006a8000c1e1900 */
[----:B------:R4:W2:Y:S01]  /*02a0*/  LDG.E R7, desc[UR8][R26.64] ;  /* 0x000000081a077981 */ /* 0x0008a2000c1e1900 */
[----:B------:R-:W-:-:S02]  /*02b0*/  IADD3 R15, PT, PT, R19, 0x8, RZ ;  /* 0x00000008130f7810 */ /* 0x000fc40007ffe0ff */
[C---:B------:R-:W-:Y:S02]  /*02c0*/  IADD3 R23, PT, PT, R19.reuse, 0x9, RZ ;  /* 0x0000000913177810 */ /* 0x040fe40007ffe0ff */
[C---:B------:R-:W-:Y:S02]  /*02d0*/  IADD3 R29, PT, PT, R19.reuse, 0xa, RZ ;  /* 0x0000000a131d7810 */ /* 0x040fe40007ffe0ff */
[----:B0-----:R-:W-:Y:S01]  /*02e0*/  IADD3 R9, PT, PT, R19, 0xb, RZ ;  /* 0x0000000b13097810 */ /* 0x001fe20007ffe0ff */
[----:B------:R-:W-:Y:S01]  /*02f0*/  IMAD.WIDE.U32 R14, R15, 0x4, R24 ;  /* 0x000000040f0e7825 */ /* 0x000fe200078e0018 */
[----:B-1----:R-:W-:-:S03]  /*0300*/  IADD3 R11, PT, PT, R19, 0xe, RZ ;  /* 0x0000000e130b7810 */ /* 0x002fc60007ffe0ff */
[----:B------:R-:W-:-:S04]  /*0310*/  IMAD.WIDE.U32 R22, R23, 0x4, R24 ;  /* 0x0000000417167825 */ /* 0x000fc800078e0018 */
[----:B---3--:R-:W-:-:S04]  /*0320*/  IMAD.WIDE.U32 R20, R29, 0x4, R24 ;  /* 0x000000041d147825 */ /* 0x008fc800078e0018 */
[--C-:B----4-:R-:W-:Y:S01]  /*0330*/  IMAD.WIDE.U32 R26, R9, 0x4, R24.reuse ;  /* 0x00000004091a7825 */ /* 0x110fe200078e0018 */
[C---:B------:R-:W-:Y:S02]  /*0340*/  IADD3 R9, PT, PT, R19.reuse, 0xd, RZ ;  /* 0x0000000d13097810 */ /* 0x040fe40007ffe0ff */
[C---:B------:R-:W-:Y:S01]  /*0350*/  IADD3 R29, PT, PT, R19.reuse, 0xc, RZ ;  /* 0x0000000c131d7810 */ /* 0x040fe20007ffe0ff */
[----:B------:R-:W-:-:S04]  /*0360*/  IMAD.WIDE.U32 R12, R19, 0x4, R24 ;  /* 0x00000004130c7825 */ /* 0x000fc800078e0018 */
[--C-:B------:R-:W-:Y:S02]  /*0370*/  IMAD.WIDE.U32 R10, R11, 0x4, R24.reuse ;  /* 0x000000040b0a7825 */ /* 0x100fe400078e0018 */
[----:B------:R0:W3:Y:S02]  /*0380*/  LDG.E R12, desc[UR8][R12.64] ;  /* 0x000000080c0c7981 */ /* 0x0000e4000c1e1900 */
[----:B------:R-:W-:Y:S02]  /*0390*/  IMAD.WIDE.U32 R28, R29, 0x4, R24 ;  /* 0x000000041d1c7825 */ /* 0x000fe400078e0018 */
[----:B------:R-:W4:Y:S04]  /*03a0*/  LDG.E R10, desc[UR8][R10.64] ;  /* 0x000000080a0a7981 */ /* 0x000f28000c1e1900 */
[----:B------:R-:W4:Y:S01]  /*03b0*/  LDG.E R8, desc[UR8][R28.64] ;  /* 0x000000081c087981 */ /* 0x000f22000c1e1900 */
[----:B0-----:R-:W-:-:S03]  /*03c0*/  IADD3 R13, PT, PT, R19, 0x10, RZ ;  /* 0x00000010130d7810 */ /* 0x001fc60007ffe0ff */
[----:B--2---:R0:W-:Y:S04]  /*03d0*/  STS.128 [R3+0x10], R4 ;  /* 0x0000100403007388 */ /* 0x0041e80000000c00 */
[----:B0-----:R0:W2:Y:S04]  /*03e0*/  LDG.E R4, desc[UR8][R14.64] ;  /* 0x000000080e047981 */ /* 0x0010a8000c1e1900 */
[----:B------:R1:W2:Y:S04]  /*03f0*/  LDG.E R5, desc[UR8][R22.64] ;  /* 0x0000000816057981 */ /* 0x0002a8000c1e1900 */
[----:B------:R5:W2:Y:S01]  /*0400*/  LDG.E R6, desc[UR8][R20.64] ;  /* 0x0000000814067981 */ /* 0x000aa2000c1e1900 */
[----:B0-----:R-:W-:-:S03]  /*0410*/  IADD3 R15, PT, PT, R19, 0xf, RZ ;  /* 0x0000000f130f7810 */ /* 0x001fc60007ffe0ff */
[----:B------:R0:W2:Y:S01]  /*0420*/  LDG.E R7, desc[UR8][R26.64] ;  /* 0x000000081a077981 */ /* 0x0000a2000c1e1900 */
[----:B-1----:R-:W-:Y:S01]  /*0430*/  IADD3 R23, PT, PT, R19, 0x2, RZ ;  /* 0x0000000213177810 */ /* 0x002fe20007ffe0ff */
[----:B-----5:R-:W-:-:S04]  /*0440*/  IMAD.WIDE.U32 R20, R9, 0x4, R24 ;  /* 0x0000000409147825 */ /* 0x020fc800078e0018 */
[--C-:B------:R-:W-:Y:S01]  /*0450*/  IMAD.WIDE.U32 R14, R15, 0x4, R24.reuse ;  /* 0x000000040f0e7825 */ /* 0x100fe200078e0018 */
[----:B------:R1:W4:Y:S01]  /*0460*/  LDG.E R9, desc[UR8][R20.64] ;  /* 0x0000000814097981 */ /* 0x000322000c1e1900 */
[----:B0-----:R-:W-:Y:S02]  /*0470*/  IADD3 R27, PT, PT, R19, 0x3, RZ ;  /* 0x00000003131b7810 */ /* 0x001fe40007ffe0ff */
[--C-:B------:R-:W-:Y:S01]  /*0480*/  IMAD.WIDE.U32 R22, R23, 0x4, R24.reuse ;  /* 0x0000000417167825 */ /* 0x100fe200078e0018 */
[----:B------:R-:W4:Y:S01]  /*0490*/  LDG.E R11, desc[UR8][R14.64] ;  /* 0x000000080e0b7981 */ /* 0x000f22000c1e1900 */
[----:B-1----:R-:W-:Y:S02]  /*04a0*/  IADD3 R20, PT, PT, R19, 0x1, RZ ;  /* 0x0000000113147810 */ /* 0x002fe40007ffe0ff */
[--C-:B------:R-:W-:Y:S01]  /*04b0*/  IMAD.WIDE.U32 R26, R27, 0x4, R24.reuse ;  /* 0x000000041b1a7825 */ /* 0x100fe200078e0018 */
[----:B------:R0:W3:Y:S03]  /*04c0*/  LDG.E R14, desc[UR8][R22.64] ;  /* 0x00000008160e7981 */ /* 0x0000e6000c1e1900 */
[--C-:B------:R-:W-:Y:S01]  /*04d0*/  IMAD.WIDE.U32 R28, R20, 0x4, R24.reuse ;  /* 0x00000004141c7825 */ /* 0x100fe200078e0018 */
[----:B------:R-:W3:Y:S03]  /*04e0*/  LDG.E R15, desc[UR8][R26.64] ;  /* 0x000000081a0f7981 */ /* 0x000ee6000c1e1900 */
[----:B0-----:R-:W-:-:S02]  /*04f0*/  IMAD.WIDE.U32 R22, R13, 0x4, R24 ;  /* 0x000000040d167825 */ /* 0x001fc400078e0018 */
[----:B------:R-:W3:Y:S04]  /*0500*/  LDG.E R13, desc[UR8][R28.64] ;  /* 0x000000081c0d7981 */ /* 0x000ee8000c1e1900 */
[----:B------:R0:W5:Y:S02]  /*0510*/  LDG.E R21, desc[UR8][R22.64] ;  /* 0x0000000816157981 */ /* 0x000164000c1e1900 */
[----:B0-----:R-:W-:Y:S01]  /*0520*/  HFMA2 R22, -RZ, RZ, 0, 0 ;  /* 0x00000000ff167431 */ /* 0x001fe200000001ff */
[----:B------:R-:W-:Y:S01]  /*0530*/  MOV R23, R3 ;  /* 0x0000000300177202 */ /* 0x000fe20000000f00 */
[----:B--2---:R0:W-:Y:S04]  /*0540*/  STS.128 [R3+0x20], R4 ;  /* 0x0000200403007388 */ /* 0x0041e80000000c00 */
[----:B----4-:R0:W-:Y:S04]  /*0550*/  STS.128 [R3+0x30], R8 ;  /* 0x0000300803007388 */ /* 0x0101e80000000c00 */
[----:B---3--:R0:W-:Y:S04]  /*0560*/  STS.128 [R3], R12 ;  /* 0x0000000c03007388 */ /* 0x0081e80000000c00 */
[----:B-----5:R0:W-:Y:S02]  /*0570*/  STS [R3+0x40], R21 ;  /* 0x0000401503007388 */ /* 0x0201e40000000800 */
.L_x_7:
[----:B01----:R-:W-:-:S04]  /*0580*/  IADD3 R12, PT, PT, R20, R18, RZ ;  /* 0x00000012140c7210 */ /* 0x003fc80007ffe0ff */
[C---:B------:R-:W-:Y:S01]  /*0590*/  IADD3 R15, PT, PT, R12.reuse, 0x1, RZ ;  /* 0x000000010c0f7810 */ /* 0x040fe20007ffe0ff */
[C-C-:B------:R-:W-:Y:S01]  /*05a0*/  IMAD.WIDE.U32 R28, R12.reuse, 0x4, R24.reuse ;  /* 0x000000040c1c7825 */ /* 0x140fe200078e0018 */
[C---:B------:R-:W-:Y:S02]  /*05b0*/  IADD3 R9, PT, PT, R12.reuse, 0x4, RZ ;  /* 0x000000040c097810 */ /* 0x040fe40007ffe0ff */
[C---:B------:R-:W-:Y:S01]  /*05c0*/  IADD3 R21, PT, PT, R12.reuse, 0x5, RZ ;  /* 0x000000050c157810 */ /* 0x040fe20007ffe0ff */
[--C-:B------:R-:W-:Y:S01]  /*05d0*/  IMAD.WIDE.U32 R14, R15, 0x4, R24.reuse ;  /* 0x000000040f0e7825 */ /* 0x100fe200078e0018 */
[C---:B------:R-:W-:Y:S01]  /*05e0*/  IADD3 R27, PT, PT, R12.reuse, 0x2, RZ ;  /* 0x000000020c1b7810 */ /* 0x040fe20007ffe0ff */
[----:B------:R-:W2:Y:S01]  /*05f0*/  LDG.E R6, desc[UR8][R28.64] ;  /* 0x000000081c067981 */ /* 0x000ea2000c1e1900 */
[C---:B------:R-:W-:Y:S01]  /*0600*/  IADD3 R5, PT, PT, R12.reuse, 0x3, RZ ;  /* 0x000000030c057810 */ /* 0x040fe20007ffe0ff */
[--C-:B------:R-:W-:Y:S01]  /*0610*/  IMAD.WIDE.U32 R8, R9, 0x4, R24.reuse ;  /* 0x0000000409087825 */ /* 0x100fe200078e0018 */
[----:B------:R-:W-:Y:S01]  /*0620*/  IADD3 R13, PT, PT, R12, 0x6, RZ ;  /* 0x000000060c0d7810 */ /* 0x000fe20007ffe0ff */
[----:B------:R0:W2:Y:S02]  /*0630*/  LDG.E R7, desc[UR8][R14.64] ;  /* 0x000000080e077981 */ /* 0x0000a4000c1e1900 */
[----:B------:R-:W-:-:S02]  /*0640*/  IMAD.WIDE.U32 R20, R21, 0x4, R24 ;  /* 0x0000000415147825 */ /* 0x000fc400078e0018 */
[----:B------:R-:W3:Y:S02]  /*0650*/  LDG.E R8, desc[UR8][R8.64] ;  /* 0x0000000808087981 */ /* 0x000ee4000c1e1900 */
[----:B------:R-:W-:-:S04]  /*0660*/  IMAD.WIDE.U32 R26, R27, 0x4, R24 ;  /* 0x000000041b1a7825 */ /* 0x000fc800078e0018 */
[--C-:B------:R-:W-:Y:S01]  /*0670*/  IMAD.WIDE.U32 R4, R5, 0x4, R24.reuse ;  /* 0x0000000405047825 */ /* 0x100fe200078e0018 */
[----:B0-----:R-:W-:Y:S01]  /*0680*/  IADD3 R15, PT, PT, R12, 0x7, RZ ;  /* 0x000000070c0f7810 */ /* 0x001fe20007ffe0ff */
[----:B------:R-:W4:Y:S04]  /*0690*/  LDG.E R10, desc[UR8][R26.64] ;  /* 0x000000081a0a7981 */ /* 0x000f28000c1e1900 */
[----:B------:R-:W3:Y:S04]  /*06a0*/  LDG.E R9, desc[UR8][R20.64] ;  /* 0x0000000814097981 */ /* 0x000ee8000c1e1900 */
[----:B------:R0:W4:Y:S01]  /*06b0*/  LDG.E R11, desc[UR8][R4.64] ;  /* 0x00000008040b7981 */ /* 0x000122000c1e1900 */
[----:B------:R-:W-:-:S04]  /*06c0*/  IMAD.WIDE.U32 R14, R15, 0x4, R24 ;  /* 0x000000040f0e7825 */ /* 0x000fc800078e0018 */
[----:B0-----:R-:W-:-:S06]  /*06d0*/  IMAD.WIDE.U32 R4, R13, 0x4, R24 ;  /* 0x000000040d047825 */ /* 0x001fcc00078e0018 */
[----:B------:R-:W5:Y:S04]  /*06e0*/  LDG.E R4, desc[UR8][R4.64] ;  /* 0x0000000804047981 */ /* 0x000f68000c1e1900 */
[----:B------:R0:W5:Y:S01]  /*06f0*/  LDG.E R5, desc[UR8][R14.64] ;  /* 0x000000080e057981 */ /* 0x000162000c1e1900 */
[C---:B------:R-:W-:Y:S02]  /*0700*/  IADD3 R13, PT, PT, R12.reuse, 0x8, RZ ;  /* 0x000000080c0d7810 */ /* 0x040fe40007ffe0ff */
[----:B------:R-:W-:Y:S02]  /*0710*/  IADD3 R27, PT, PT, R19, R18, RZ ;  /* 0x00000012131b7210 */ /* 0x000fe40007ffe0ff */
[C---:B------:R-:W-:Y:S01]  /*0720*/  IADD3 R19, PT, PT, R12.reuse, 0xb, RZ ;  /* 0x0000000b0c137810 */ /* 0x040fe20007ffe0ff */
[----:B0-----:R-:W-:Y:S01]  /*0730*/  IMAD.WIDE.U32 R14, R13, 0x4, R24 ;  /* 0x000000040d0e7825 */ /* 0x001fe200078e0018 */
[----:B------:R-:W-:-:S02]  /*0740*/  IADD3 R13, PT, PT, R12, 0xa, RZ ;  /* 0x0000000a0c0d7810 */ /* 0x000fc40007ffe0ff */
[----:B------:R-:W-:Y:S02]  /*0750*/  MOV R21, R22 ;  /* 0x0000001600157202 */ /* 0x000fe40000000f00 */
[----:B------:R-:W-:Y:S01]  /*0760*/  IADD3 R22, PT, PT, R22, 0x2, RZ ;  /* 0x0000000216167810 */ /* 0x000fe20007ffe0ff */
[----:B------:R-:W-:Y:S01]  /*0770*/  IMAD.WIDE.U32 R26, R27, 0x4, R24 ;  /* 0x000000041b1a7825 */ /* 0x000fe200078e0018 */
[----:B------:R-:W-:-:S04]  /*0780*/  IADD3 R29, PT, PT, R12, 0x9, RZ ;  /* 0x000000090c1d7810 */ /* 0x000fc80007ffe0ff */
[----:B------:R-:W5:Y:S01]  /*0790*/  LDG.E R20, desc[UR8][R26.64] ;  /* 0x000000081a147981 */ /* 0x000f62000c1e1900 */
[----:B------:R-:W-:-:S03]  /*07a0*/  IMAD.WIDE.U32 R28, R29, 0x4, R24 ;  /* 0x000000041d1c7825 */ /* 0x000fc600078e0018 */
[----:B--2---:R0:W-:Y:S02]  /*07b0*/  STS.64 [R23+0x48], R6 ;  /* 0x0000480617007388 */ /* 0x0041e40000000a00 */
[----:B0-----:R-:W-:Y:S02]  /*07c0*/  IMAD.WIDE.U32 R6, R13, 0x4, R24 ;  /* 0x000000040d067825 */ /* 0x001fe400078e0018 */
[----:B---3--:R0:W-:Y:S01]  /*07d0*/  STS.64 [R23+0x58], R8 ;  /* 0x0000580817007388 */ /* 0x0081e20000000a00 */
[----:B------:R-:W-:-:S03]  /*07e0*/  IADD3 R13, PT, PT, R12, 0xd, RZ ;  /* 0x0000000d0c0d7810 */ /* 0x000fc60007ffe0ff */
[----:B----4-:R1:W-:Y:S04]  /*07f0*/  STS.64 [R23+0x50], R10 ;  /* 0x0000500a17007388 */ /* 0x0103e80000000a00 */
[----:B------:R-:W2:Y:S01]  /*0800*/  LDG.E R6, desc[UR8][R6.64] ;  /* 0x0000000806067981 */ /* 0x000ea2000c1e1900 */
[----:B0-----:R-:W-:Y:S01]  /*0810*/  IMAD.WIDE.U32 R8, R19, 0x4, R24 ;  /* 0x0000000413087825 */ /* 0x001fe200078e0018 */
[----:B-1----:R-:W-:-:S04]  /*0820*/  IADD3 R11, PT, PT, R12, 0xc, RZ ;  /* 0x0000000c0c0b7810 */ /* 0x002fc80007ffe0ff */
[----:B------:R0:W2:Y:S01]  /*0830*/  LDG.E R7, desc[UR8][R8.64] ;  /* 0x0000000808077981 */ /* 0x0000a2000c1e1900 */
[----:B------:R-:W-:Y:S01]  /*0840*/  IADD3 R19, PT, PT, R22, R2, RZ ;  /* 0x0000000216137210 */ /* 0x000fe20007ffe0ff */
[--C-:B0-----:R-:W-:Y:S02]  /*0850*/  IMAD.WIDE.U32 R8, R11, 0x4, R24.reuse ;  /* 0x000000040b087825 */ /* 0x101fe400078e0018 */
[----:B-----5:R0:W-:Y:S02]  /*0860*/  STS.64 [R23+0x60], R4 ;  /* 0x0000600417007388 */ /* 0x0201e40000000a00 */
[----:B------:R-:W-:Y:S01]  /*0870*/  IMAD.WIDE.U32 R10, R13, 0x4, R24 ;  /* 0x000000040d0a7825 */ /* 0x000fe200078e0018 */
[----:B------:R-:W-:Y:S01]  /*0880*/  IADD3 R13, PT, PT, R12, 0xe, RZ ;  /* 0x0000000e0c0d7810 */ /* 0x000fe20007ffe0ff */
[----:B------:R-:W3:Y:S02]  /*0890*/  LDG.E R8, desc[UR8][R8.64] ;  /* 0x0000000808087981 */ /* 0x000ee4000c1e1900 */
[----:B------:R-:W-:-:S02]  /*08a0*/  IMAD R19, R19, R18, R17 ;  /* 0x0000001213137224 */ /* 0x000fc400078e0211 */
[----:B0-----:R0:W4:Y:S04]  /*08b0*/  LDG.E R4, desc[UR8][R14.64] ;  /* 0x000000080e047981 */ /* 0x001128000c1e1900 */
[----:B------:R1:W3:Y:S04]  /*08c0*/  LDG.E R9, desc[UR8][R10.64] ;  /* 0x000000080a097981 */ /* 0x0002e8000c1e1900 */
[----:B------:R-:W4:Y:S01]  /*08d0*/  LDG.E R5, desc[UR8][R28.64] ;  /* 0x000000081c057981 */ /* 0x000f22000c1e1900 */
[----:B0-----:R-:W-:Y:S01]  /*08e0*/  IADD3 R15, PT, PT, R12, 0xf, RZ ;  /* 0x0000000f0c0f7810 */ /* 0x001fe20007ffe0ff */
[----:B-1----:R-:W-:Y:S01]  /*08f0*/  IMAD.WIDE.U32 R10, R13, 0x4, R24 ;  /* 0x000000040d0a7825 */ /* 0x002fe200078e0018 */
[----:B------:R-:W-:-:S03]  /*0900*/  IADD3 R27, PT, PT, R19, 0x3, RZ ;  /* 0x00000003131b7810 */ /* 0x000fc60007ffe0ff */
[--C-:B------:R-:W-:Y:S01]  /*0910*/  IMAD.WIDE.U32 R12, R15, 0x4, R24.reuse ;  /* 0x000000040f0c7825 */ /* 0x100fe200078e0018 */
[----:B------:R-:W-:Y:S01]  /*0920*/  IADD3 R15, PT, PT, R19, 0x2, RZ ;  /* 0x00000002130f7810 */ /* 0x000fe20007ffe0ff */
[----:B------:R-:W5:Y:S04]  /*0930*/  LDG.E R10, desc[UR8][R10.64] ;  /* 0x000000080a0a7981 */ /* 0x000f68000c1e1900 */
[----:B------:R0:W5:Y:S02]  /*0940*/  LDG.E R11, desc[UR8][R12.64] ;  /* 0x000000080c0b7981 */ /* 0x000164000c1e1900 */
[----:B0-----:R-:W-:-:S04]  /*0950*/  IMAD.WIDE.U32 R12, R15, 0x4, R24 ;  /* 0x000000040f0c7825 */ /* 0x001fc800078e0018 */
[--C-:B------:R-:W-:Y:S01]  /*0960*/  IMAD.WIDE.U32 R14, R27, 0x4, R24.reuse ;  /* 0x000000041b0e7825 */ /* 0x100fe200078e0018 */
[----:B------:R-:W-:Y:S01]  /*0970*/  IADD3 R27, PT, PT, R19, 0x4, RZ ;  /* 0x00000004131b7810 */ /* 0x000fe20007ffe0ff */
[----:B------:R-:W5:Y:S04]  /*0980*/  LDG.E R12, desc[UR8][R12.64] ;  /* 0x000000080c0c7981 */ /* 0x000f68000c1e1900 */
[----:B------:R0:W5:Y:S02]  /*0990*/  LDG.E R13, desc[UR8][R14.64] ;  /* 0x000000080e0d7981 */ /* 0x000164000c1e1900 */
[----:B0-----:R-:W-:Y:S01]  /*09a0*/  IMAD.WIDE.U32 R14, R27, 0x4, R24 ;  /* 0x000000041b0e7825 */ /* 0x001fe200078e0018 */
[----:B------:R-:W-:-:S05]  /*09b0*/  IADD3 R27, PT, PT, R19, 0x5, RZ ;  /* 0x00000005131b7810 */ /* 0x000fca0007ffe0ff */
[----:B------:R-:W-:Y:S01]  /*09c0*/  IMAD.WIDE.U32 R26, R27, 0x4, R24 ;  /* 0x000000041b1a7825 */ /* 0x000fe200078e0018 */
[----:B------:R-:W5:Y:S04]  /*09d0*/  LDG.E R14, desc[UR8][R14.64] ;  /* 0x000000080e0e7981 */ /* 0x000f68000c1e1900 */
[----:B------:R0:W5:Y:S01]  /*09e0*/  LDG.E R15, desc[UR8][R26.64] ;  /* 0x000000081a0f7981 */ /* 0x000162000c1e1900 */
[----:B------:R-:W-:-:S03]  /*09f0*/  IMAD R21, R21, 0x44, R3 ;  /* 0x0000004415157824 */ /* 0x000fc600078e0203 */
[----:B------:R1:W-:Y:S01]  /*0a00*/  STS [R23+0x44], R20 ;  /* 0x0000441417007388 */ /* 0x0003e20000000800 */
[C---:B0-----:R-:W-:Y:S01]  /*0a10*/  IMAD.WIDE.U32 R26, R19.reuse, 0x4, R24 ;  /* 0x00000004131a7825 */ /* 0x041fe200078e0018 */
[C---:B------:R-:W-:Y:S02]  /*0a20*/  IADD3 R29, PT, PT, R19.reuse, 0x6, RZ ;  /* 0x00000006131d7810 */ /* 0x040fe40007ffe0ff */
[C---:B-1----:R-:W-:Y:S02]  /*0a30*/  IADD3 R20, PT, PT, R19.reuse, 0x1, RZ ;  /* 0x0000000113147810 */ /* 0x042fe40007ffe0ff */
[C---:B------:R-:W-:Y:S01]  /*0a40*/  IADD3 R28, PT, PT, R19.reuse, 0x7, RZ ;  /* 0x00000007131c7810 */ /* 0x040fe20007ffe0ff */
[----:B--2---:R0:W-:Y:S02]  /*0a50*/  STS.64 [R23+0x70], R6 ;  /* 0x0000700617007388 */ /* 0x0041e40000000a00 */
[----:B0-----:R-:W-:-:S05]  /*0a60*/  IADD3 R7, PT, PT, R19, 0x8, RZ ;  /* 0x0000000813077810 */ /* 0x001fca0007ffe0ff */
[----:B------:R-:W-:-:S06]  /*0a70*/  IMAD.WIDE.U32 R6, R7, 0x4, R24 ;  /* 0x0000000407067825 */ /* 0x000fcc00078e0018 */
[----:B------:R-:W2:Y:S04]  /*0a80*/  LDG.E R6, desc[UR8][R6.64] ;  /* 0x0000000806067981 */ /* 0x000ea8000c1e1900 */
[----:B---3--:R0:W-:Y:S04]  /*0a90*/  STS.64 [R23+0x78], R8 ;  /* 0x0000780817007388 */ /* 0x0081e80000000a00 */
[----:B----4-:R-:W-:Y:S01]  /*0aa0*/  STS.64 [R23+0x68], R4 ;  /* 0x0000680417007388 */ /* 0x010fe20000000a00 */
[----:B0-----:R-:W-:-:S03]  /*0ab0*/  IADD3 R9, PT, PT, R19, 0xa, RZ ;  /* 0x0000000a13097810 */ /* 0x001fc60007ffe0ff */
[----:B-----5:R0:W-:Y:S02]  /*0ac0*/  STS.64 [R23+0x80], R10 ;  /* 0x0000800a17007388 */ /* 0x0201e40000000a00 */
[----:B0-----:R-:W-:-:S05]  /*0ad0*/  IADD3 R11, PT, PT, R19, 0x9, RZ ;  /* 0x00000009130b7810 */ /* 0x001fca0007ffe0ff */
[----:B------:R-:W-:Y:S01]  /*0ae0*/  IMAD.WIDE.U32 R10, R11, 0x4, R24 ;  /* 0x000000040b0a7825 */ /* 0x000fe200078e0018 */
[----:B------:R-:W-:-:S04]  /*0af0*/  IADD3 R23, PT, PT, R19, 0xe, RZ ;  /* 0x0000000e13177810 */ /* 0x000fc80007ffe0ff */
[----:B------:R0:W2:Y:S04]  /*0b00*/  LDG.E R7, desc[UR8][R10.64] ;  /* 0x000000080a077981 */ /* 0x0000a8000c1e1900 */
[----:B------:R1:W-:Y:S01]  /*0b10*/  STS.64 [R21+0x90], R12 ;  /* 0x0000900c15007388 */ /* 0x0003e20000000a00 */
[----:B------:R-:W-:-:S06]  /*0b20*/  IMAD.WIDE.U32 R8, R9, 0x4, R24 ;  /* 0x0000000409087825 */ /* 0x000fcc00078e0018 */
[----:B------:R-:W3:Y:S01]  /*0b30*/  LDG.E R8, desc[UR8][R8.64] ;  /* 0x0000000808087981 */ /* 0x000ee2000c1e1900 */
[----:B-1----:R-:W-:-:S05]  /*0b40*/  IADD3 R13, PT, PT, R19, 0xc, RZ ;  /* 0x0000000c130d7810 */ /* 0x002fca0007ffe0ff */
[----:B0-----:R-:W-:-:S06]  /*0b50*/  IMAD.WIDE.U32 R10, R13, 0x4, R24 ;  /* 0x000000040d0a7825 */ /* 0x001fcc00078e0018 */
[----:B------:R-:W4:Y:S04]  /*0b60*/  LDG.E R10, desc[UR8][R10.64] ;  /* 0x000000080a0a7981 */ /* 0x000f28000c1e1900 */
[----:B------:R0:W-:Y:S02]  /*0b70*/  STS.64 [R21+0x98], R14 ;  /* 0x0000980e15007388 */ /* 0x0001e40000000a00 */
[----:B0-----:R-:W-:Y:S02]  /*0b80*/  IADD3 R15, PT, PT, R19, 0xd, RZ ;  /* 0x0000000d130f7810 */ /* 0x001fe40007ffe0ff */
[----:B------:R0:W5:Y:S03]  /*0b90*/  LDG.E R14, desc[UR8][R26.64] ;  /* 0x000000081a0e7981 */ /* 0x000166000c1e1900 */
[----:B------:R-:W-:Y:S01]  /*0ba0*/  IMAD.WIDE.U32 R12, R15, 0x4, R24 ;  /* 0x000000040f0c7825 */ /* 0x000fe200078e0018 */
[----:B0-----:R-:W-:-:S04]  /*0bb0*/  IADD3 R27, PT, PT, R19, 0xb, RZ ;  /* 0x0000000b131b7810 */ /* 0x001fc80007ffe0ff */
[----:B------:R0:W4:Y:S01]  /*0bc0*/  LDG.E R11, desc[UR8][R12.64] ;  /* 0x000000080c0b7981 */ /* 0x000122000c1e1900 */
[----:B------:R-:W-:Y:S01]  /*0bd0*/  IADD3 R15, PT, PT, R19, 0xf, RZ ;  /* 0x0000000f130f7810 */ /* 0x000fe20007ffe0ff */
[----:B------:R-:W-:-:S05]  /*0be0*/  IMAD.WIDE.U32 R26, R27, 0x4, R24 ;  /* 0x000000041b1a7825 */ /* 0x000fca00078e0018 */
[----:B------:R1:W3:Y:S01]  /*0bf0*/  LDG.E R9, desc[UR8][R26.64] ;  /* 0x000000081a097981 */ /* 0x0002e2000c1e1900 */
[----:B0-----:R-:W-:Y:S01]  /*0c00*/  IMAD.WIDE.U32 R12, R23, 0x4, R24 ;  /* 0x00000004170c7825 */ /* 0x001fe200078e0018 */
[----:B------:R-:W-:-:S05]  /*0c10*/  IADD3 R23, PT, PT, R19, 0x10, RZ ;  /* 0x0000001013177810 */ /* 0x000fca0007ffe0ff */
[----:B------:R-:W5:Y:S01]  /*0c20*/  LDG.E R12, desc[UR8][R12.64] ;  /* 0x000000080c0c7981 */ /* 0x000f62000c1e1900 */
[----:B-1----:R-:W-:-:S05]  /*0c30*/  IMAD.WIDE.U32 R26, R15, 0x4, R24 ;  /* 0x000000040f1a7825 */ /* 0x002fca00078e0018 */
[----:B------:R0:W5:Y:S01]  /*0c40*/  LDG.E R13, desc[UR8][R26.64] ;  /* 0x000000081a0d7981 */ /* 0x000162000c1e1900 */
[----:B------:R-:W-:-:S04]  /*0c50*/  IMAD.WIDE.U32 R4, R29, 0x4, R24 ;  /* 0x000000041d047825 */ /* 0x000fc800078e0018 */
[--C-:B------:R-:W-:Y:S02]  /*0c60*/  IMAD.WIDE.U32 R28, R28, 0x4, R24.reuse ;  /* 0x000000041c1c7825 */ /* 0x100fe400078e0018 */
[----:B------:R-:W5:Y:S02]  /*0c70*/  LDG.E R4, desc[UR8][R4.64] ;  /* 0x0000000804047981 */ /* 0x000f64000c1e1900 */
[----:B0-----:R-:W-:-:S05]  /*0c80*/  IMAD.WIDE.U32 R26, R20, 0x4, R24 ;  /* 0x00000004141a7825 */ /* 0x001fca00078e0018 */
[----:B------:R0:W5:Y:S04]  /*0c90*/  LDG.E R15, desc[UR8][R26.64] ;  /* 0x000000081a0f7981 */ /* 0x000168000c1e1900 */
[----:B------:R-:W5:Y:S01]  /*0ca0*/  LDG.E R5, desc[UR8][R28.64] ;  /* 0x000000081c057981 */ /* 0x000f62000c1e1900 */
[----:B0-----:R-:W-:-:S05]  /*0cb0*/  IMAD.WIDE.U32 R26, R23, 0x4, R24 ;  /* 0x00000004171a7825 */ /* 0x001fca00078e0018 */
[----:B------:R-:W5:Y:S01]  /*0cc0*/  LDG.E R28, desc[UR8][R26.64] ;  /* 0x000000081a1c7981 */ /* 0x000f62000c1e1900 */
[C---:B------:R-:W-:Y:S01]  /*0cd0*/  ISETP.NE.AND P1, PT, R22.reuse, 0x10, PT ;  /* 0x000000101600780c */ /* 0x040fe20003f25270 */
[----:B------:R-:W-:Y:S02]  /*0ce0*/  IMAD R23, R22, 0x44, R3 ;  /* 0x0000004416177824 */ /* 0x000fe400078e0203 */
[----:B--2---:R1:W-:Y:S04]  /*0cf0*/  STS.64 [R21+0xa8], R6 ;  /* 0x0000a80615007388 */ /* 0x0043e80000000a00 */
[----:B----4-:R1:W-:Y:S04]  /*0d00*/  STS.64 [R21+0xb8], R10 ;  /* 0x0000b80a15007388 */ /* 0x0103e80000000a00 */
[----:B---3--:R1:W-:Y:S04]  /*0d10*/  STS.64 [R21+0xb0], R8 ;  /* 0x0000b00815007388 */ /* 0x0083e80000000a00 */
[----:B-----5:R1:W-:Y:S04]  /*0d20*/  STS.64 [R21+0xc0], R12 ;  /* 0x0000c00c15007388 */ /* 0x0203e80000000a00 */
[----:B------:R1:W-:Y:S04]  /*0d30*/  STS.64 [R21+0x88], R14 ;  /* 0x0000880e15007388 */ /* 0x0003e80000000a00 */
[----:B------:R1:W-:Y:S04]  /*0d40*/  STS.64 [R21+0xa0], R4 ;  /* 0x0000a00415007388 */ /* 0x0003e80000000a00 */
[----:B------:R1:W-:Y:S01]  /*0d50*/  STS [R21+0xc8], R28 ;  /* 0x0000c81c15007388 */ /* 0x0003e20000000800 */
[----:B------:R-:W-:Y:S05]  /*0d60*/  @P1 BRA `(.L_x_7) ;  /* 0xfffffff800041947 */ /* 0x000fea000383ffff */
.L_x_6:
[----:B------:R-:W-:Y:S05]  /*0d70*/  WARPSYNC.ALL ;  /* 0x0000000000007948 */ /* 0x000fea0003800000 */
[----:B------:R-:W-:Y:S06]  /*0d80*/  BAR.SYNC.DEFER_BLOCKING 0x0 ;  /* 0x0000000000007b1d */ /* 0x000fec0000010000 */
[----:B------:R-:W0:Y:S02]  /*0d90*/  LDCU UR6, c[0x0][0x398] ;  /* 0x00007300ff0677ac */ /* 0x000e240008000800 */
[----:B-1----:R-:W1:Y:S01]  /*0da0*/  LDC.64 R4, c[0x0][0x388] ;  /* 0x0000e200ff047b82 */ /* 0x002e620000000a00 */
[----:B------:R-:W2:Y:S04]  /*0db0*/  LDS R6, [R16] ;  /* 0x0000000010067984 */ /* 0x000ea80000000800 */
[----:B------:R-:W3:Y:S04]  /*0dc0*/  LDS R7, [R16+0x4] ;  /* 0x0000040010077984 */ /* 0x000ee80000000800 */
[----:B------:R-:W4:Y:S04]  /*0dd0*/  LDS R9, [R16+0x44] ;  /* 0x0000440010097984 */ /* 0x000f280000000800 */
[----:B------:R-:W5:Y:S01]  /*0de0*/  LDS R11, [R16+0x48] ;  /* 0x00004800100b7984 */ /* 0x000f620000000800 */
[----:B--2---:R-:W-:-:S04]  /*0df0*/  FADD R6, RZ, R6 ;  /* 0x00000006ff067221 */ /* 0x004fc80000000000 */
[----:B---3--:R-:W-:Y:S01]  /*0e00*/  FADD R6, R6, R7 ;  /* 0x0000000706067221 */ /* 0x008fe20000000000 */
[----:B0-----:R-:W-:Y:S01]  /*0e10*/  IMAD R7, R2, UR6, R17 ;  /* 0x0000000602077c24 */ /* 0x001fe2000f8e0211 */
[----:B------:R-:W-:Y:S02]  /*0e20*/  IADD3 R17, PT, PT, R17, UR4, RZ ;  /* 0x0000000411117c10 */ /* 0x000fe4000fffe0ff */
[----:B----4-:R-:W-:Y:S01]  /*0e30*/  FADD R6, R6, R9 ;  /* 0x0000000906067221 */ /* 0x010fe20000000000 */
[----:B-1----:R-:W-:Y:S01]  /*0e40*/  IMAD.WIDE.U32 R4, R7, 0x4, R4 ;  /* 0x0000000407047825 */ /* 0x002fe200078e0004 */
[----:B------:R-:W-:-:S03]  /*0e50*/  ISETP.GE.U32.AND P1, PT, R17, UR6, PT ;  /* 0x0000000611007c0c */ /* 0x000fc6000bf26070 */
[----:B-----5:R-:W-:-:S05]  /*0e60*/  FADD R11, R6, R11 ;  /* 0x0000000b060b7221 */ /* 0x020fca0000000000 */
[----:B------:R0:W-:Y:S01]  /*0e70*/  STG.E desc[UR8][R4.64], R11 ;  /* 0x0000000b04007986 */ /* 0x0001e2000c101908 */
[----:B------:R-:W-:Y:S06]  /*0e80*/  BAR.SYNC.DEFER_BLOCKING 0x0 ;  /* 0x0000000000007b1d */ /* 0x000fec0000010000 */
[----:B------:R-:W-:Y:S05]  /*0e90*/  @!P1 BRA `(.L_x_8) ;  /* 0xfffffff000c49947 */ /* 0x000fea000383ffff */
.L_x_5:
[----:B------:R-:W1:Y:S01]  /*0ea0*/  LDCU UR6, c[0x0][0x39c] ;  /* 0x00007380ff0677ac */ /* 0x000e620008000800 */
[----:B------:R-:W-:-:S04]  /*0eb0*/  IADD3 R2, PT, PT, R2, UR5, RZ ;  /* 0x0000000502027c10 */ /* 0x000fc8000fffe0ff */
[----:B-1----:R-:W-:-:S13]  /*0ec0*/  ISETP.GE.U32.AND P1, PT, R2, UR6, PT ;  /* 0x0000000602007c0c */ /* 0x002fda000bf26070 */
[----:B------:R-:W-:Y:S05]  /*0ed0*/  @!P1 BRA `(.L_x_9) ;  /* 0xfffffff000a49947 */ /* 0x000fea000383ffff */
[----:B------:R-:W-:Y:S05]  /*0ee0*/  EXIT ;  /* 0x000000000000794d */ /* 0x000fea0003800000 */
.L_x_10:
        /* <DEDUP_REMOVED lines=9> */
.L_x_12:


//--------------------- .nv.shared.reserved.0     --------------------------
	.section	.nv.shared.reserved.0,"aw",@nobits
	.weak		__nv_reservedSMEM_offset_0_alias
	.size		__nv_reservedSMEM_offset_0_alias, 0, 64
	.other		__nv_reservedSMEM_offset_0_alias,@"STO_CUDA_RESERVED_SHARED STV_DEFAULT"
__nv_reservedSMEM_offset_0_alias:
	.zero		0
	.zero		64


//--------------------- .nv.shared._Z17shared_mem_kernelPKfPfjjjj --------------------------
	.section	.nv.shared._Z17shared_mem_kernelPKfPfjjjj,"aw",@nobits
	.sectionflags	@""
	.align	4
.nv.shared._Z17shared_mem_kernelPKfPfjjjj:
	.zero		2180


//--------------------- .nv.constant0._Z18without_mem_kernelPKfPfjjjj --------------------------
	.section	.nv.constant0._Z18without_mem_kernelPKfPfjjjj,"a",@progbits
	.sectionflags	@""
	.align	4
.nv.constant0._Z18without_mem_kernelPKfPfjjjj:
	.zero		928


//--------------------- .nv.constant0._Z17shared_mem_kernelPKfPfjjjj --------------------------
	.section	.nv.constant0._Z17shared_mem_kernelPKfPfjjjj,"a",@progbits
	.sectionflags	@""
	.align	4
.nv.constant0._Z17shared_mem_kernelPKfPfjjjj:
	.zero		928


//--------------------- SYMBOLS --------------------------

	.type		.nv.reservedSmem.offset0,@object
	.size		.nv.reservedSmem.offset0,0x4
	.type		.nv.reservedSmem.cap,@object
	.size		.nv.reservedSmem.cap,0x4
